//
// Generated by NVIDIA NVVM Compiler
//
// Compiler Build ID: CL-36424714
// Cuda compilation tools, release 13.0, V13.0.88
// Based on NVVM 20.0.0
//

.version 9.0
.target sm_100
.address_size 64

	// .globl	_Z7multVecPiS_S_iii

.visible .entry _Z7multVecPiS_S_iii(
	.param .u64 .ptr .align 1 _Z7multVecPiS_S_iii_param_0,
	.param .u64 .ptr .align 1 _Z7multVecPiS_S_iii_param_1,
	.param .u64 .ptr .align 1 _Z7multVecPiS_S_iii_param_2,
	.param .u32 _Z7multVecPiS_S_iii_param_3,
	.param .u32 _Z7multVecPiS_S_iii_param_4,
	.param .u32 _Z7multVecPiS_S_iii_param_5
)
{
	.reg .pred 	%p<13>;
	.reg .b32 	%r<111>;
	.reg .b64 	%rd<67>;

	ld.param.u64 	%rd14, [_Z7multVecPiS_S_iii_param_1];
	ld.param.u64 	%rd15, [_Z7multVecPiS_S_iii_param_2];
	ld.param.u32 	%r29, [_Z7multVecPiS_S_iii_param_3];
	ld.param.u32 	%r30, [_Z7multVecPiS_S_iii_param_4];
	ld.param.u32 	%r31, [_Z7multVecPiS_S_iii_param_5];
	cvta.to.global.u64 	%rd1, %rd15;
	cvta.to.global.u64 	%rd2, %rd14;
	mov.u32 	%r33, %ctaid.y;
	mov.u32 	%r34, %ntid.y;
	add.s32 	%r35, %r33, %r34;
	mov.u32 	%r36, %tid.y;
	add.s32 	%r1, %r35, %r36;
	mov.u32 	%r37, %ctaid.x;
	mov.u32 	%r38, %ntid.x;
	add.s32 	%r39, %r37, %r38;
	mov.u32 	%r40, %tid.x;
	add.s32 	%r41, %r39, %r40;
	setp.ge.s32 	%p1, %r1, %r30;
	setp.ge.s32 	%p2, %r41, %r31;
	or.pred  	%p3, %p1, %p2;
	@%p3 bra 	$L__BB0_14;
	setp.lt.s32 	%p4, %r29, 1;
	mov.b32 	%r110, 0;
	@%p4 bra 	$L__BB0_13;
	mul.lo.s32 	%r3, %r29, %r1;
	and.b32  	%r4, %r29, 7;
	setp.lt.u32 	%p5, %r29, 8;
	mov.b32 	%r105, 0;
	mov.u32 	%r110, %r105;
	@%p5 bra 	$L__BB0_5;
	and.b32  	%r105, %r29, 2147483640;
	neg.s32 	%r99, %r105;
	mul.wide.u32 	%rd16, %r29, 4;
	add.s64 	%rd3, %rd1, %rd16;
	mul.wide.u32 	%rd17, %r29, 8;
	add.s64 	%rd4, %rd1, %rd17;
	mul.wide.u32 	%rd18, %r29, 12;
	add.s64 	%rd5, %rd1, %rd18;
	mul.wide.u32 	%rd19, %r29, 16;
	add.s64 	%rd6, %rd1, %rd19;
	mul.wide.u32 	%rd20, %r29, 20;
	add.s64 	%rd7, %rd1, %rd20;
	mul.wide.u32 	%rd21, %r29, 24;
	add.s64 	%rd8, %rd1, %rd21;
	mul.wide.u32 	%rd22, %r29, 28;
	add.s64 	%rd9, %rd1, %rd22;
	mul.wide.u32 	%rd23, %r3, 4;
	add.s64 	%rd24, %rd23, %rd2;
	add.s64 	%rd66, %rd24, 16;
	mov.b32 	%r110, 0;
	mov.u32 	%r98, %r41;
$L__BB0_4:
	.pragma "nounroll";
	mul.wide.s32 	%rd25, %r98, 4;
	add.s64 	%rd26, %rd3, %rd25;
	add.s64 	%rd27, %rd4, %rd25;
	add.s64 	%rd28, %rd5, %rd25;
	add.s64 	%rd29, %rd6, %rd25;
	add.s64 	%rd30, %rd7, %rd25;
	add.s64 	%rd31, %rd8, %rd25;
	add.s64 	%rd32, %rd9, %rd25;
	add.s64 	%rd33, %rd1, %rd25;
	ld.global.u32 	%r46, [%rd66+-16];
	ld.global.u32 	%r47, [%rd33];
	mad.lo.s32 	%r48, %r47, %r46, %r110;
	ld.global.u32 	%r49, [%rd66+-12];
	ld.global.u32 	%r50, [%rd26];
	mad.lo.s32 	%r51, %r50, %r49, %r48;
	ld.global.u32 	%r52, [%rd66+-8];
	ld.global.u32 	%r53, [%rd27];
	mad.lo.s32 	%r54, %r53, %r52, %r51;
	ld.global.u32 	%r55, [%rd66+-4];
	ld.global.u32 	%r56, [%rd28];
	mad.lo.s32 	%r57, %r56, %r55, %r54;
	ld.global.u32 	%r58, [%rd66];
	ld.global.u32 	%r59, [%rd29];
	mad.lo.s32 	%r60, %r59, %r58, %r57;
	ld.global.u32 	%r61, [%rd66+4];
	ld.global.u32 	%r62, [%rd30];
	mad.lo.s32 	%r63, %r62, %r61, %r60;
	ld.global.u32 	%r64, [%rd66+8];
	ld.global.u32 	%r65, [%rd31];
	mad.lo.s32 	%r66, %r65, %r64, %r63;
	ld.global.u32 	%r67, [%rd66+12];
	ld.global.u32 	%r68, [%rd32];
	mad.lo.s32 	%r110, %r68, %r67, %r66;
	add.s32 	%r99, %r99, 8;
	shl.b32 	%r69, %r29, 3;
	add.s32 	%r98, %r98, %r69;
	add.s64 	%rd66, %rd66, 32;
	setp.ne.s32 	%p6, %r99, 0;
	@%p6 bra 	$L__BB0_4;
$L__BB0_5:
	setp.eq.s32 	%p7, %r4, 0;
	@%p7 bra 	$L__BB0_13;
	and.b32  	%r16, %r29, 3;
	setp.lt.u32 	%p8, %r4, 4;
	@%p8 bra 	$L__BB0_8;
	add.s32 	%r71, %r105, %r3;
	mul.wide.u32 	%rd34, %r71, 4;
	add.s64 	%rd35, %rd2, %rd34;
	ld.global.u32 	%r72, [%rd35];
	mad.lo.s32 	%r73, %r105, %r29, %r41;
	mul.wide.s32 	%rd36, %r73, 4;
	add.s64 	%rd37, %rd1, %rd36;
	ld.global.u32 	%r74, [%rd37];
	mad.lo.s32 	%r75, %r74, %r72, %r110;
	cvt.u64.u32 	%rd38, %r3;
	cvt.u64.u32 	%rd39, %r105;
	add.s64 	%rd40, %rd39, %rd38;
	shl.b64 	%rd41, %rd40, 2;
	add.s64 	%rd42, %rd2, %rd41;
	ld.global.u32 	%r76, [%rd42+4];
	mul.wide.u32 	%rd43, %r29, 4;
	add.s64 	%rd44, %rd37, %rd43;
	ld.global.u32 	%r77, [%rd44];
	mad.lo.s32 	%r78, %r77, %r76, %r75;
	ld.global.u32 	%r79, [%rd42+8];
	add.s64 	%rd45, %rd44, %rd43;
	ld.global.u32 	%r80, [%rd45];
	mad.lo.s32 	%r81, %r80, %r79, %r78;
	ld.global.u32 	%r82, [%rd42+12];
	add.s64 	%rd46, %rd45, %rd43;
	ld.global.u32 	%r83, [%rd46];
	mad.lo.s32 	%r110, %r83, %r82, %r81;
	add.s32 	%r105, %r105, 4;
$L__BB0_8:
	setp.eq.s32 	%p9, %r16, 0;
	@%p9 bra 	$L__BB0_13;
	setp.eq.s32 	%p10, %r16, 1;
	@%p10 bra 	$L__BB0_11;
	add.s32 	%r85, %r105, %r3;
	mul.wide.u32 	%rd47, %r85, 4;
	add.s64 	%rd48, %rd2, %rd47;
	ld.global.u32 	%r86, [%rd48];
	mad.lo.s32 	%r87, %r105, %r29, %r41;
	mul.wide.s32 	%rd49, %r87, 4;
	add.s64 	%rd50, %rd1, %rd49;
	ld.global.u32 	%r88, [%rd50];
	mad.lo.s32 	%r89, %r88, %r86, %r110;
	cvt.u64.u32 	%rd51, %r3;
	cvt.u64.u32 	%rd52, %r105;
	add.s64 	%rd53, %rd52, %rd51;
	shl.b64 	%rd54, %rd53, 2;
	add.s64 	%rd55, %rd2, %rd54;
	ld.global.u32 	%r90, [%rd55+4];
	mul.wide.u32 	%rd56, %r29, 4;
	add.s64 	%rd57, %rd50, %rd56;
	ld.global.u32 	%r91, [%rd57];
	mad.lo.s32 	%r110, %r91, %r90, %r89;
	add.s32 	%r105, %r105, 2;
$L__BB0_11:
	and.b32  	%r92, %r29, 1;
	setp.eq.b32 	%p11, %r92, 1;
	not.pred 	%p12, %p11;
	@%p12 bra 	$L__BB0_13;
	add.s32 	%r93, %r105, %r3;
	mul.wide.u32 	%rd58, %r93, 4;
	add.s64 	%rd59, %rd2, %rd58;
	ld.global.u32 	%r94, [%rd59];
	mad.lo.s32 	%r95, %r105, %r29, %r41;
	mul.wide.s32 	%rd60, %r95, 4;
	add.s64 	%rd61, %rd1, %rd60;
	ld.global.u32 	%r96, [%rd61];
	mad.lo.s32 	%r110, %r96, %r94, %r110;
$L__BB0_13:
	ld.param.u64 	%rd65, [_Z7multVecPiS_S_iii_param_0];
	mad.lo.s32 	%r97, %r29, %r1, %r41;
	cvta.to.global.u64 	%rd62, %rd65;
	mul.wide.s32 	%rd63, %r97, 4;
	add.s64 	%rd64, %rd62, %rd63;
	st.global.u32 	[%rd64], %r110;
$L__BB0_14:
	ret;

}


// ===== COMPILED SASS (sm_100) =====

	.target	sm_100

	.elftype	@"ET_EXEC"


//--------------------- .note.nv.tkinfo           --------------------------
	.section	.note.nv.tkinfo,"",@"SHT_NOTE"
	.sectionflags	@"SHF_NOTE_NV_TKINFO"
	.tkinfo
        /*0018*/ 	.word	0x00000002
        /*0030*/ 	.string	""
        /*0030*/ 	.string	"ptxas"
        /*0030*/ 	.string	"Cuda compilation tools, release 13.0, V13.0.88"
        /*0030*/ 	.string	"Build cuda_13.0.r13.0/compiler.36424714_0"
        /*0030*/ 	.string	"-arch sm_100 -m 64 "



//--------------------- .note.nv.cuinfo           --------------------------
	.section	.note.nv.cuinfo,"",@"SHT_NOTE"
	.sectionflags	@"SHF_NOTE_NV_CUINFO"
        /*0018*/ 	.short	0x0002
        /*001a*/ 	.short	0x0064
        /*001c*/ 	.short	0x0082
	.zero		2


//--------------------- .nv.info                  --------------------------
	.section	.nv.info,"",@"SHT_CUDA_INFO"
	.align	4


	//----- nvinfo : EIATTR_REGCOUNT
	.align		4
        /*0000*/ 	.byte	0x04, 0x2f
        /*0002*/ 	.short	(.L_1 - .L_0)
	.align		4
.L_0:
        /*0004*/ 	.word	index@(_Z7multVecPiS_S_iii)
        /*0008*/ 	.word	0x0000001e


	//----- nvinfo : EIATTR_FRAME_SIZE
	.align		4
.L_1:
        /*000c*/ 	.byte	0x04, 0x11
        /*000e*/ 	.short	(.L_3 - .L_2)
	.align		4
.L_2:
        /*0010*/ 	.word	index@(_Z7multVecPiS_S_iii)
        /*0014*/ 	.word	0x00000000


	//----- nvinfo : EIATTR_MIN_STACK_SIZE
	.align		4
.L_3:
        /*0018*/ 	.byte	0x04, 0x12
        /*001a*/ 	.short	(.L_5 - .L_4)
	.align		4
.L_4:
        /*001c*/ 	.word	index@(_Z7multVecPiS_S_iii)
        /*0020*/ 	.word	0x00000000
.L_5:


//--------------------- .nv.compat                --------------------------
	.section	.nv.compat,"",@"SHT_CUDA_COMPAT_INFO"
	.align	4
        /*0000*/ 	.byte	0x02, 0x09, 0x00, 0x00, 0x02, 0x02, 0x01, 0x00, 0x02, 0x05, 0x05, 0x00, 0x03, 0x07, 0x01, 0x01
        /*0010*/ 	.byte	0x02, 0x03, 0x00, 0x00, 0x02, 0x06, 0x01, 0x00, 0x04, 0x0b, 0x08, 0x00, 0x09, 0x00, 0x00, 0x00
        /*0020*/ 	.byte	0x00, 0x00, 0x00, 0x00


//--------------------- .nv.info._Z7multVecPiS_S_iii --------------------------
	.section	.nv.info._Z7multVecPiS_S_iii,"",@"SHT_CUDA_INFO"
	.sectionflags	@""
	.align	4


	//----- nvinfo : EIATTR_CUDA_API_VERSION
	.align		4
        /*0000*/ 	.byte	0x04, 0x37
        /*0002*/ 	.short	(.L_7 - .L_6)
.L_6:
        /*0004*/ 	.word	0x00000082


	//----- nvinfo : EIATTR_KPARAM_INFO
	.align		4
.L_7:
        /*0008*/ 	.byte	0x04, 0x17
        /*000a*/ 	.short	(.L_9 - .L_8)
.L_8:
        /*000c*/ 	.word	0x00000000
        /*0010*/ 	.short	0x0005
        /*0012*/ 	.short	0x0020
        /*0014*/ 	.byte	0x00, 0xf0, 0x11, 0x00


	//----- nvinfo : EIATTR_KPARAM_INFO
	.align		4
.L_9:
        /*0018*/ 	.byte	0x04, 0x17
        /*001a*/ 	.short	(.L_11 - .L_10)
.L_10:
        /*001c*/ 	.word	0x00000000
        /*0020*/ 	.short	0x0004
        /*0022*/ 	.short	0x001c
        /*0024*/ 	.byte	0x00, 0xf0, 0x11, 0x00


	//----- nvinfo : EIATTR_KPARAM_INFO
	.align		4
.L_11:
        /*0028*/ 	.byte	0x04, 0x17
        /*002a*/ 	.short	(.L_13 - .L_12)
.L_12:
        /*002c*/ 	.word	0x00000000
        /*0030*/ 	.short	0x0003
        /*0032*/ 	.short	0x0018
        /*0034*/ 	.byte	0x00, 0xf0, 0x11, 0x00


	//----- nvinfo : EIATTR_KPARAM_INFO
	.align		4
.L_13:
        /*0038*/ 	.byte	0x04, 0x17
        /*003a*/ 	.short	(.L_15 - .L_14)
.L_14:
        /*003c*/ 	.word	0x00000000
        /*0040*/ 	.short	0x0002
        /*0042*/ 	.short	0x0010
        /*0044*/ 	.byte	0x00, 0xf5, 0x21, 0x00


	//----- nvinfo : EIATTR_KPARAM_INFO
	.align		4
.L_15:
        /*0048*/ 	.byte	0x04, 0x17
        /*004a*/ 	.short	(.L_17 - .L_16)
.L_16:
        /*004c*/ 	.word	0x00000000
        /*0050*/ 	.short	0x0001
        /*0052*/ 	.short	0x0008
        /*0054*/ 	.byte	0x00, 0xf5, 0x21, 0x00


	//----- nvinfo : EIATTR_KPARAM_INFO
	.align		4
.L_17:
        /*0058*/ 	.byte	0x04, 0x17
        /*005a*/ 	.short	(.L_19 - .L_18)
.L_18:
        /*005c*/ 	.word	0x00000000
        /*0060*/ 	.short	0x0000
        /*0062*/ 	.short	0x0000
        /*0064*/ 	.byte	0x00, 0xf5, 0x21, 0x00


	//----- nvinfo : EIATTR_SPARSE_MMA_MASK
	.align		4
.L_19:
        /*0068*/ 	.byte	0x03, 0x50
        /*006a*/ 	.short	0x0000


	//----- nvinfo : EIATTR_MAXREG_COUNT
	.align		4
        /*006c*/ 	.byte	0x03, 0x1b
        /*006e*/ 	.short	0x00ff


	//----- nvinfo : EIATTR_MERCURY_ISA_VERSION
	.align		4
        /*0070*/ 	.byte	0x03, 0x5f
        /*0072*/ 	.short	0x0101


	//----- nvinfo : EIATTR_VRC_CTA_INIT_COUNT
	.align		4
        /*0074*/ 	.byte	0x02, 0x4a
	.zero		1
	.zero		1


	//----- nvinfo : EIATTR_EXIT_INSTR_OFFSETS
	.align		4
        /*0078*/ 	.byte	0x04, 0x1c
        /*007a*/ 	.short	(.L_21 - .L_20)


	//   ....[0]....
.L_20:
        /*007c*/ 	.word	0x000000d0


	//   ....[1]....
        /*0080*/ 	.word	0x00000b10


	//----- nvinfo : EIATTR_CBANK_PARAM_SIZE
	.align		4
.L_21:
        /*0084*/ 	.byte	0x03, 0x19
        /*0086*/ 	.short	0x0024


	//----- nvinfo : EIATTR_PARAM_CBANK
	.align		4
        /*0088*/ 	.byte	0x04, 0x0a
        /*008a*/ 	.short	(.L_23 - .L_22)
	.align		4
.L_22:
        /*008c*/ 	.word	index@(.nv.constant0._Z7multVecPiS_S_iii)
        /*0090*/ 	.short	0x0380
        /*0092*/ 	.short	0x0024


	//----- nvinfo : EIATTR_SW_WAR
	.align		4
.L_23:
        /*0094*/ 	.byte	0x04, 0x36
        /*0096*/ 	.short	(.L_25 - .L_24)
.L_24:
        /*0098*/ 	.word	0x00000008
.L_25:


//--------------------- .nv.callgraph             --------------------------
	.section	.nv.callgraph,"",@"SHT_CUDA_CALLGRAPH"
	.align	4
	.sectionentsize	8
	.align		4
        /*0000*/ 	.word	0x00000000
	.align		4
        /*0004*/ 	.word	0xffffffff
	.align		4
        /*0008*/ 	.word	0x00000000
	.align		4
        /*000c*/ 	.word	0xfffffffe
	.align		4
        /*0010*/ 	.word	0x00000000
	.align		4
        /*0014*/ 	.word	0xfffffffd
	.align		4
        /*0018*/ 	.word	0x00000000
	.align		4
        /*001c*/ 	.word	0xfffffffc


//--------------------- .text._Z7multVecPiS_S_iii --------------------------
	.section	.text._Z7multVecPiS_S_iii,"ax",@progbits
	.align	128
        .global         _Z7multVecPiS_S_iii
        .type           _Z7multVecPiS_S_iii,@function
        .size           _Z7multVecPiS_S_iii,(.L_x_5 - _Z7multVecPiS_S_iii)
        .other          _Z7multVecPiS_S_iii,@"STO_CUDA_ENTRY STV_DEFAULT"
_Z7multVecPiS_S_iii:
.text._Z7multVecPiS_S_iii:
[----:B------:R-:W-:Y:S01]  /*0000*/  LDC R1, c[0x0][0x37c] ;  /* 0x0000df00ff017b82 */ /* 0x000fe20000000800 */
[----:B------:R-:W0:Y:S07]  /*0010*/  S2R R3, SR_TID.X ;  /* 0x0000000000037919 */ /* 0x000e2e0000002100 */
[----:B------:R-:W1:Y:S01]  /*0020*/  LDC R13, c[0x0][0x364] ;  /* 0x0000d900ff0d7b82 */ /* 0x000e620000000800 */
[----:B------:R-:W2:Y:S01]  /*0030*/  LDCU UR6, c[0x0][0x3a0] ;  /* 0x00007400ff0677ac */ /* 0x000ea20008000800 */
[----:B------:R-:W1:Y:S01]  /*0040*/  S2R R2, SR_TID.Y ;  /* 0x0000000000027919 */ /* 0x000e620000002200 */
[----:B------:R-:W3:Y:S05]  /*0050*/  LDCU UR7, c[0x0][0x39c] ;  /* 0x00007380ff0777ac */ /* 0x000eea0008000800 */
[----:B------:R-:W0:Y:S08]  /*0060*/  S2UR UR5, SR_CTAID.X ;  /* 0x00000000000579c3 */ /* 0x000e300000002500 */
[----:B------:R-:W0:Y:S08]  /*0070*/  LDC R0, c[0x0][0x360] ;  /* 0x0000d800ff007b82 */ /* 0x000e300000000800 */
[----:B------:R-:W1:Y:S01]  /*0080*/  S2UR UR4, SR_CTAID.Y ;  /* 0x00000000000479c3 */ /* 0x000e620000002600 */
[----:B0-----:R-:W-:-:S04]  /*0090*/  IADD3 R0, PT, PT, R3, UR5, R0 ;  /* 0x0000000503007c10 */ /* 0x001fc8000fffe000 */
[----:B--2---:R-:W-:Y:S02]  /*00a0*/  ISETP.GE.AND P0, PT, R0, UR6, PT ;  /* 0x0000000600007c0c */ /* 0x004fe4000bf06270 */
[----:B-1----:R-:W-:-:S04]  /*00b0*/  IADD3 R13, PT, PT, R2, UR4, R13 ;  /* 0x00000004020d7c10 */ /* 0x002fc8000fffe00d */
[----:B---3--:R-:W-:-:S13]  /*00c0*/  ISETP.GE.OR P0, PT, R13, UR7, P0 ;  /* 0x000000070d007c0c */ /* 0x008fda0008706670 */
[----:B------:R-:W-:Y:S05]  /*00d0*/  @P0 EXIT ;  /* 0x000000000000094d */ /* 0x000fea0003800000 */
[----:B------:R-:W0:Y:S01]  /*00e0*/  LDCU UR18, c[0x0][0x398] ;  /* 0x00007300ff1277ac */ /* 0x000e220008000800 */
[----:B------:R-:W-:Y:S01]  /*00f0*/  HFMA2 R12, -RZ, RZ, 0, 0 ;  /* 0x00000000ff0c7431 */ /* 0x000fe200000001ff */
[----:B------:R-:W1:Y:S01]  /*0100*/  LDCU.64 UR16, c[0x0][0x358] ;  /* 0x00006b00ff1077ac */ /* 0x000e620008000a00 */
[----:B0-----:R-:W-:-:S09]  /*0110*/  UISETP.GE.AND UP0, UPT, UR18, 0x1, UPT ;  /* 0x000000011200788c */ /* 0x001fd2000bf06270 */
[----:B-1----:R-:W-:Y:S05]  /*0120*/  BRA.U !UP0, `(.L_x_0) ;  /* 0x0000000908687547 */ /* 0x002fea000b800000 */
[----:B------:R-:W-:Y:S02]  /*0130*/  UISETP.GE.U32.AND UP1, UPT, UR18, 0x8, UPT ;  /* 0x000000081200788c */ /* 0x000fe4000bf26070 */
[----:B------:R-:W-:Y:S01]  /*0140*/  IMAD R5, R13, UR18, RZ ;  /* 0x000000120d057c24 */ /* 0x000fe2000f8e02ff */
[----:B------:R-:W-:Y:S01]  /*0150*/  ULOP3.LUT UR19, UR18, 0x7, URZ, 0xc0, !UPT ;  /* 0x0000000712137892 */ /* 0x000fe2000f8ec0ff */
[----:B------:R-:W-:Y:S01]  /*0160*/  MOV R12, RZ ;  /* 0x000000ff000c7202 */ /* 0x000fe20000000f00 */
[----:B------:R-:W-:Y:S02]  /*0170*/  UMOV UR4, URZ ;  /* 0x000000ff00047c82 */ /* 0x000fe40008000000 */
[----:B------:R-:W-:Y:S02]  /*0180*/  UISETP.NE.AND UP0, UPT, UR19, URZ, UPT ;  /* 0x000000ff1300728c */ /* 0x000fe4000bf05270 */
[----:B------:R-:W-:Y:S09]  /*0190*/  BRA.U !UP1, `(.L_x_1) ;  /* 0x0000000509047547 */ /* 0x000ff2000b800000 */
[----:B------:R-:W0:Y:S01]  /*01a0*/  LDC.64 R2, c[0x0][0x388] ;  /* 0x0000e200ff027b82 */ /* 0x000e220000000a00 */
[----:B------:R-:W1:Y:S01]  /*01b0*/  LDCU.64 UR20, c[0x0][0x390] ;  /* 0x00007200ff1477ac */ /* 0x000e620008000a00 */
[----:B------:R-:W-:Y:S02]  /*01c0*/  MOV R12, RZ ;  /* 0x000000ff000c7202 */ /* 0x000fe40000000f00 */
[----:B------:R-:W-:Y:S01]  /*01d0*/  MOV R14, R0 ;  /* 0x00000000000e7202 */ /* 0x000fe20000000f00 */
[----:B------:R-:W-:-:S04]  /*01e0*/  ULOP3.LUT UR4, UR18, 0x7ffffff8, URZ, 0xc0, !UPT ;  /* 0x7ffffff812047892 */ /* 0x000fc8000f8ec0ff */
[----:B------:R-:W-:Y:S02]  /*01f0*/  UIADD3 UR5, UPT, UPT, -UR4, URZ, URZ ;  /* 0x000000ff04057290 */ /* 0x000fe4000fffe1ff */
[----:B-1----:R-:W-:Y:S02]  /*0200*/  UIMAD.WIDE.U32 UR6, UR18, 0xc, UR20 ;  /* 0x0000000c120678a5 */ /* 0x002fe4000f8e0014 */
[----:B------:R-:W-:Y:S02]  /*0210*/  UIMAD.WIDE.U32 UR8, UR18, 0x10, UR20 ;  /* 0x00000010120878a5 */ /* 0x000fe4000f8e0014 */
[----:B------:R-:W-:Y:S01]  /*0220*/  UIMAD.WIDE.U32 UR10, UR18, 0x14, UR20 ;  /* 0x00000014120a78a5 */ /* 0x000fe2000f8e0014 */
[----:B0-----:R-:W-:Y:S01]  /*0230*/  IMAD.WIDE.U32 R2, R5, 0x4, R2 ;  /* 0x0000000405027825 */ /* 0x001fe200078e0002 */
[----:B------:R-:W-:Y:S02]  /*0240*/  UIMAD.WIDE.U32 UR12, UR18, 0x18, UR20 ;  /* 0x00000018120c78a5 */ /* 0x000fe4000f8e0014 */
[----:B------:R-:W-:Y:S01]  /*0250*/  UIMAD.WIDE.U32 UR14, UR18, 0x1c, UR20 ;  /* 0x0000001c120e78a5 */ /* 0x000fe2000f8e0014 */
[----:B------:R-:W-:-:S04]  /*0260*/  IADD3 R2, P0, PT, R2, 0x10, RZ ;  /* 0x0000001002027810 */ /* 0x000fc80007f1e0ff */
[----:B------:R-:W-:-:S09]  /*0270*/  IADD3.X R3, PT, PT, RZ, R3, RZ, P0, !PT ;  /* 0x00000003ff037210 */ /* 0x000fd200007fe4ff */
.L_x_2:
[----:B------:R-:W-:Y:S01]  /*0280*/  HFMA2 R23, -RZ, RZ, 0, 2.384185791015625e-07 ;  /* 0x00000004ff177431 */ /* 0x000fe200000001ff */
[----:B------:R-:W-:Y:S01]  /*0290*/  UIMAD.WIDE.U32 UR24, UR18, 0x4, UR20 ;  /* 0x00000004121878a5 */ /* 0x000fe2000f8e0014 */
[----:B------:R-:W2:Y:S01]  /*02a0*/  LDG.E R21, desc[UR16][R2.64+-0x10] ;  /* 0xfffff01002157981 */ /* 0x000ea2000c1e1900 */
[----:B------:R-:W-:Y:S01]  /*02b0*/  UIMAD.WIDE.U32 UR22, UR18, 0x8, UR20 ;  /* 0x00000008121678a5 */ /* 0x000fe2000f8e0014 */
[----:B------:R-:W-:Y:S01]  /*02c0*/  HFMA2 R5, -RZ, RZ, 0, 2.384185791015625e-07 ;  /* 0x00000004ff057431 */ /* 0x000fe200000001ff */
[----:B------:R-:W-:Y:S01]  /*02d0*/  MOV R11, 0x4 ;  /* 0x00000004000b7802 */ /* 0x000fe20000000f00 */
[----:B------:R-:W3:Y:S01]  /*02e0*/  LDG.E R19, desc[UR16][R2.64+-0xc] ;  /* 0xfffff41002137981 */ /* 0x000ee2000c1e1900 */
[----:B------:R-:W-:Y:S01]  /*02f0*/  MOV R9, UR25 ;  /* 0x0000001900097c02 */ /* 0x000fe20008000f00 */
[----:B------:R-:W-:Y:S01]  /*0300*/  IMAD.U32 R8, RZ, RZ, UR24 ;  /* 0x00000018ff087e24 */ /* 0x000fe2000f8e00ff */
[----:B------:R-:W-:Y:S01]  /*0310*/  MOV R24, UR22 ;  /* 0x0000001600187c02 */ /* 0x000fe20008000f00 */
[C---:B------:R-:W-:Y:S01]  /*0320*/  IMAD.WIDE R22, R14.reuse, R23, UR20 ;  /* 0x000000140e167e25 */ /* 0x040fe2000f8e0217 */
[----:B------:R-:W-:Y:S01]  /*0330*/  MOV R25, UR23 ;  /* 0x0000001700197c02 */ /* 0x000fe20008000f00 */
[----:B------:R-:W4:Y:S02]  /*0340*/  LDG.E R17, desc[UR16][R2.64+-0x8] ;  /* 0xfffff81002117981 */ /* 0x000f24000c1e1900 */
[----:B------:R-:W-:-:S02]  /*0350*/  IMAD.WIDE R8, R14, 0x4, R8 ;  /* 0x000000040e087825 */ /* 0x000fc400078e0208 */
[----:B------:R-:W2:Y:S02]  /*0360*/  LDG.E R22, desc[UR16][R22.64] ;  /* 0x0000001016167981 */ /* 0x000ea4000c1e1900 */
[C---:B------:R-:W-:Y:S02]  /*0370*/  IMAD.WIDE R24, R14.reuse, 0x4, R24 ;  /* 0x000000040e187825 */ /* 0x040fe400078e0218 */
[----:B------:R0:W3:Y:S02]  /*0380*/  LDG.E R20, desc[UR16][R8.64] ;  /* 0x0000001008147981 */ /* 0x0000e4000c1e1900 */
[----:B------:R-:W-:Y:S02]  /*0390*/  IMAD.WIDE R10, R14, R11, UR6 ;  /* 0x000000060e0a7e25 */ /* 0x000fe4000f8e020b */
[----:B------:R-:W4:Y:S02]  /*03a0*/  LDG.E R18, desc[UR16][R24.64] ;  /* 0x0000001018127981 */ /* 0x000f24000c1e1900 */
[----:B------:R-:W-:-:S02]  /*03b0*/  IMAD.MOV.U32 R7, RZ, RZ, 0x4 ;  /* 0x00000004ff077424 */ /* 0x000fc400078e00ff */
[C---:B------:R-:W-:Y:S01]  /*03c0*/  IMAD.WIDE R4, R14.reuse, R5, UR8 ;  /* 0x000000080e047e25 */ /* 0x040fe2000f8e0205 */
[----:B------:R1:W5:Y:S03]  /*03d0*/  LDG.E R16, desc[UR16][R10.64] ;  /* 0x000000100a107981 */ /* 0x000366000c1e1900 */
[----:B------:R-:W-:Y:S01]  /*03e0*/  HFMA2 R27, -RZ, RZ, 0, 2.384185791015625e-07 ;  /* 0x00000004ff1b7431 */ /* 0x000fe200000001ff */
[----:B0-----:R-:W-:Y:S01]  /*03f0*/  MOV R9, 0x4 ;  /* 0x0000000400097802 */ /* 0x001fe20000000f00 */
[----:B------:R-:W5:Y:S01]  /*0400*/  LDG.E R15, desc[UR16][R2.64+-0x4] ;  /* 0xfffffc10020f7981 */ /* 0x000f62000c1e1900 */
[----:B------:R-:W-:-:S03]  /*0410*/  IMAD.WIDE R6, R14, R7, UR10 ;  /* 0x0000000a0e067e25 */ /* 0x000fc6000f8e0207 */
[----:B------:R0:W5:Y:S01]  /*0420*/  LDG.E R4, desc[UR16][R4.64] ;  /* 0x0000001004047981 */ /* 0x000162000c1e1900 */
[----:B------:R-:W-:-:S03]  /*0430*/  IMAD.WIDE R8, R14, R9, UR12 ;  /* 0x0000000c0e087e25 */ /* 0x000fc6000f8e0209 */
[----:B------:R-:W5:Y:S01]  /*0440*/  LDG.E R23, desc[UR16][R2.64] ;  /* 0x0000001002177981 */ /* 0x000f62000c1e1900 */
[----:B-1----:R-:W-:-:S03]  /*0450*/  IMAD.WIDE R10, R14, R27, UR14 ;  /* 0x0000000e0e0a7e25 */ /* 0x002fc6000f8e021b */
[----:B------:R-:W5:Y:S04]  /*0460*/  LDG.E R7, desc[UR16][R6.64] ;  /* 0x0000001006077981 */ /* 0x000f68000c1e1900 */
[----:B------:R-:W5:Y:S04]  /*0470*/  LDG.E R24, desc[UR16][R2.64+0x4] ;  /* 0x0000041002187981 */ /* 0x000f68000c1e1900 */
[----:B------:R-:W5:Y:S04]  /*0480*/  LDG.E R8, desc[UR16][R8.64] ;  /* 0x0000001008087981 */ /* 0x000f68000c1e1900 */
[----:B------:R-:W5:Y:S04]  /*0490*/  LDG.E R25, desc[UR16][R2.64+0x8] ;  /* 0x0000081002197981 */ /* 0x000f68000c1e1900 */
[----:B------:R-:W5:Y:S04]  /*04a0*/  LDG.E R10, desc[UR16][R10.64] ;  /* 0x000000100a0a7981 */ /* 0x000f68000c1e1900 */
[----:B------:R1:W5:Y:S01]  /*04b0*/  LDG.E R27, desc[UR16][R2.64+0xc] ;  /* 0x00000c10021b7981 */ /* 0x000362000c1e1900 */
[----:B------:R-:W-:-:S04]  /*04c0*/  UIADD3 UR5, UPT, UPT, UR5, 0x8, URZ ;  /* 0x0000000805057890 */ /* 0x000fc8000fffe0ff */
[----:B------:R-:W-:Y:S01]  /*04d0*/  UISETP.NE.AND UP1, UPT, UR5, URZ, UPT ;  /* 0x000000ff0500728c */ /* 0x000fe2000bf25270 */
[----:B0-----:R-:W-:Y:S02]  /*04e0*/  MOV R5, UR18 ;  /* 0x0000001200057c02 */ /* 0x001fe40008000f00 */
[----:B-1----:R-:W-:Y:S02]  /*04f0*/  IADD3 R2, P0, PT, R2, 0x20, RZ ;  /* 0x0000002002027810 */ /* 0x002fe40007f1e0ff */
[----:B------:R-:W-:Y:S02]  /*0500*/  LEA R14, R5, R14, 0x3 ;  /* 0x0000000e050e7211 */ /* 0x000fe400078e18ff */
[----:B------:R-:W-:Y:S01]  /*0510*/  IADD3.X R3, PT, PT, RZ, R3, RZ, P0, !PT ;  /* 0x00000003ff037210 */ /* 0x000fe200007fe4ff */
[----:B--2---:R-:W-:-:S04]  /*0520*/  IMAD R21, R21, R22, R12 ;  /* 0x0000001615157224 */ /* 0x004fc800078e020c */
[----:B---3--:R-:W-:-:S04]  /*0530*/  IMAD R19, R19, R20, R21 ;  /* 0x0000001413137224 */ /* 0x008fc800078e0215 */
[----:B----4-:R-:W-:-:S04]  /*0540*/  IMAD R17, R17, R18, R19 ;  /* 0x0000001211117224 */ /* 0x010fc800078e0213 */
[----:B-----5:R-:W-:-:S04]  /*0550*/  IMAD R15, R15, R16, R17 ;  /* 0x000000100f0f7224 */ /* 0x020fc800078e0211 */
[----:B------:R-:W-:-:S04]  /*0560*/  IMAD R4, R23, R4, R15 ;  /* 0x0000000417047224 */ /* 0x000fc800078e020f */
[----:B------:R-:W-:-:S04]  /*0570*/  IMAD R4, R24, R7, R4 ;  /* 0x0000000718047224 */ /* 0x000fc800078e0204 */
[----:B------:R-:W-:-:S04]  /*0580*/  IMAD R4, R25, R8, R4 ;  /* 0x0000000819047224 */ /* 0x000fc800078e0204 */
[----:B------:R-:W-:Y:S01]  /*0590*/  IMAD R12, R27, R10, R4 ;  /* 0x0000000a1b0c7224 */ /* 0x000fe200078e0204 */
[----:B------:R-:W-:Y:S06]  /*05a0*/  BRA.U UP1, `(.L_x_2) ;  /* 0xfffffffd01347547 */ /* 0x000fec000b83ffff */
.L_x_1:
[----:B------:R-:W-:Y:S05]  /*05b0*/  BRA.U !UP0, `(.L_x_0) ;  /* 0x0000000508447547 */ /* 0x000fea000b800000 */
[----:B------:R-:W-:Y:S01]  /*05c0*/  UISETP.GE.U32.AND UP0, UPT, UR19, 0x4, UPT ;  /* 0x000000041300788c */ /* 0x000fe2000bf06070 */
[----:B------:R-:W-:Y:S01]  /*05d0*/  IMAD R2, R13, UR18, RZ ;  /* 0x000000120d027c24 */ /* 0x000fe2000f8e02ff */
[----:B------:R-:W-:-:S04]  /*05e0*/  ULOP3.LUT UR5, UR18, 0x3, URZ, 0xc0, !UPT ;  /* 0x0000000312057892 */ /* 0x000fc8000f8ec0ff */
[----:B------:R-:W-:-:S03]  /*05f0*/  UISETP.NE.AND UP1, UPT, UR5, URZ, UPT ;  /* 0x000000ff0500728c */ /* 0x000fc6000bf25270 */
[----:B------:R-:W-:Y:S08]  /*0600*/  BRA.U !UP0, `(.L_x_3) ;  /* 0x00000001087c7547 */ /* 0x000ff0000b800000 */
[----:B------:R-:W0:Y:S01]  /*0610*/  LDC.64 R6, c[0x0][0x390] ;  /* 0x0000e400ff067b82 */ /* 0x000e220000000a00 */
[----:B------:R-:W1:Y:S01]  /*0620*/  LDCU.64 UR6, c[0x0][0x388] ;  /* 0x00007100ff0677ac */ /* 0x000e620008000a00 */
[----:B------:R-:W-:Y:S01]  /*0630*/  IMAD.U32 R5, RZ, RZ, UR4 ;  /* 0x00000004ff057e24 */ /* 0x000fe2000f8e00ff */
[C---:B------:R-:W-:Y:S02]  /*0640*/  IADD3 R3, PT, PT, R2.reuse, UR4, RZ ;  /* 0x0000000402037c10 */ /* 0x040fe4000fffe0ff */
[----:B------:R-:W-:Y:S01]  /*0650*/  MOV R11, UR18 ;  /* 0x00000012000b7c02 */ /* 0x000fe20008000f00 */
[----:B------:R-:W-:Y:S01]  /*0660*/  IMAD R5, R5, UR18, R0 ;  /* 0x0000001205057c24 */ /* 0x000fe2000f8e0200 */
[----:B------:R-:W-:Y:S01]  /*0670*/  IADD3 R14, P0, PT, R2, UR4, RZ ;  /* 0x00000004020e7c10 */ /* 0x000fe2000ff1e0ff */
[----:B------:R-:W2:Y:S01]  /*0680*/  LDC.64 R8, c[0x0][0x388] ;  /* 0x0000e200ff087b82 */ /* 0x000ea20000000a00 */
[----:B------:R-:W-:Y:S02]  /*0690*/  MOV R15, UR18 ;  /* 0x00000012000f7c02 */ /* 0x000fe40008000f00 */
[----:B------:R-:W-:Y:S01]  /*06a0*/  MOV R17, UR18 ;  /* 0x0000001200117c02 */ /* 0x000fe20008000f00 */
[----:B0-----:R-:W-:-:S04]  /*06b0*/  IMAD.WIDE R6, R5, 0x4, R6 ;  /* 0x0000000405067825 */ /* 0x001fc800078e0206 */
[----:B------:R-:W-:Y:S02]  /*06c0*/  IMAD.WIDE.U32 R10, R11, 0x4, R6 ;  /* 0x000000040b0a7825 */ /* 0x000fe400078e0006 */
[----:B------:R-:W3:Y:S02]  /*06d0*/  LDG.E R6, desc[UR16][R6.64] ;  /* 0x0000001006067981 */ /* 0x000ee4000c1e1900 */
[----:B--2---:R-:W-:Y:S01]  /*06e0*/  IMAD.WIDE.U32 R8, R3, 0x4, R8 ;  /* 0x0000000403087825 */ /* 0x004fe200078e0008 */
[----:B------:R-:W-:Y:S02]  /*06f0*/  IADD3.X R3, PT, PT, RZ, RZ, RZ, P0, !PT ;  /* 0x000000ffff037210 */ /* 0x000fe400007fe4ff */
[----:B-1----:R-:W-:-:S03]  /*0700*/  LEA R4, P0, R14, UR6, 0x2 ;  /* 0x000000060e047c11 */ /* 0x002fc6000f8010ff */
[----:B------:R-:W3:Y:S01]  /*0710*/  LDG.E R9, desc[UR16][R8.64] ;  /* 0x0000001008097981 */ /* 0x000ee2000c1e1900 */
[----:B------:R-:W-:Y:S01]  /*0720*/  LEA.HI.X R5, R14, UR7, R3, 0x2, P0 ;  /* 0x000000070e057c11 */ /* 0x000fe200080f1403 */
[----:B------:R-:W-:Y:S02]  /*0730*/  IMAD.WIDE.U32 R14, R15, 0x4, R10 ;  /* 0x000000040f0e7825 */ /* 0x000fe400078e000a */
[----:B------:R-:W2:Y:S04]  /*0740*/  LDG.E R3, desc[UR16][R10.64] ;  /* 0x000000100a037981 */ /* 0x000ea8000c1e1900 */
[----:B------:R-:W2:Y:S01]  /*0750*/  LDG.E R18, desc[UR16][R4.64+0x4] ;  /* 0x0000041004127981 */ /* 0x000ea2000c1e1900 */
[----:B------:R-:W-:-:S03]  /*0760*/  IMAD.WIDE.U32 R16, R17, 0x4, R14 ;  /* 0x0000000411107825 */ /* 0x000fc600078e000e */
[----:B------:R-:W4:Y:S04]  /*0770*/  LDG.E R19, desc[UR16][R14.64] ;  /* 0x000000100e137981 */ /* 0x000f28000c1e1900 */
[----:B------:R-:W4:Y:S04]  /*0780*/  LDG.E R20, desc[UR16][R4.64+0x8] ;  /* 0x0000081004147981 */ /* 0x000f28000c1e1900 */
[----:B------:R-:W5:Y:S04]  /*0790*/  LDG.E R22, desc[UR16][R4.64+0xc] ;  /* 0x00000c1004167981 */ /* 0x000f68000c1e1900 */
[----:B------:R-:W5:Y:S01]  /*07a0*/  LDG.E R16, desc[UR16][R16.64] ;  /* 0x0000001010107981 */ /* 0x000f62000c1e1900 */
[----:B------:R-:W-:Y:S01]  /*07b0*/  UIADD3 UR4, UPT, UPT, UR4, 0x4, URZ ;  /* 0x0000000404047890 */ /* 0x000fe2000fffe0ff */
[----:B---3--:R-:W-:-:S04]  /*07c0*/  IMAD R9, R9, R6, R12 ;  /* 0x0000000609097224 */ /* 0x008fc800078e020c */
[----:B--2---:R-:W-:-:S04]  /*07d0*/  IMAD R3, R18, R3, R9 ;  /* 0x0000000312037224 */ /* 0x004fc800078e0209 */
[----:B----4-:R-:W-:-:S04]  /*07e0*/  IMAD R3, R20, R19, R3 ;  /* 0x0000001314037224 */ /* 0x010fc800078e0203 */
[----:B-----5:R-:W-:-:S07]  /*07f0*/  IMAD R12, R22, R16, R3 ;  /* 0x00000010160c7224 */ /* 0x020fce00078e0203 */
.L_x_3:
[----:B------:R-:W-:Y:S05]  /*0800*/  BRA.U !UP1, `(.L_x_0) ;  /* 0x0000000109b07547 */ /* 0x000fea000b800000 */
[----:B------:R-:W-:Y:S01]  /*0810*/  UISETP.NE.AND UP0, UPT, UR5, 0x1, UPT ;  /* 0x000000010500788c */ /* 0x000fe2000bf05270 */
[----:B------:R-:W-:Y:S01]  /*0820*/  MOV R9, UR4 ;  /* 0x0000000400097c02 */ /* 0x000fe20008000f00 */
[----:B------:R-:W-:Y:S02]  /*0830*/  ULOP3.LUT UR5, UR18, 0x1, URZ, 0xc0, !UPT ;  /* 0x0000000112057892 */ /* 0x000fe4000f8ec0ff */
[----:B------:R-:W-:Y:S02]  /*0840*/  IMAD.U32 R17, RZ, RZ, UR18 ;  /* 0x00000012ff117e24 */ /* 0x000fe4000f8e00ff */
[----:B------:R-:W-:Y:S01]  /*0850*/  UISETP.NE.U32.AND UP1, UPT, UR5, 0x1, UPT ;  /* 0x000000010500788c */ /* 0x000fe2000bf25070 */
[----:B------:R-:W-:-:S04]  /*0860*/  PLOP3.LUT P1, PT, PT, PT, UP0, 0x80, 0x8 ;  /* 0x000000000008781c */ /* 0x000fc80003f2f008 */
[----:B------:R-:W0:Y:S01]  /*0870*/  @UP0 LDCU.64 UR6, c[0x0][0x388] ;  /* 0x00007100ff0607ac */ /* 0x000e220008000a00 */
[----:B------:R-:W-:Y:S01]  /*0880*/  PLOP3.LUT P0, PT, PT, PT, UP1, 0x80, 0x8 ;  /* 0x000000000008781c */ /* 0x000fe20003f0f018 */
[----:B------:R-:W1:Y:S01]  /*0890*/  @UP0 LDCU.64 UR8, c[0x0][0x390] ;  /* 0x00007200ff0807ac */ /* 0x000e620008000a00 */
[----:B------:R-:W2:Y:S06]  /*08a0*/  @UP0 LDCU.64 UR10, c[0x0][0x388] ;  /* 0x00007100ff0a07ac */ /* 0x000eac0008000a00 */
[C---:B------:R-:W-:Y:S01]  /*08b0*/  @P1 VIADD R3, R2.reuse, UR4 ;  /* 0x0000000402031c36 */ /* 0x040fe20008000000 */
[----:B------:R-:W-:Y:S01]  /*08c0*/  @P1 IADD3 R5, P2, PT, R2, UR4, RZ ;  /* 0x0000000402051c10 */ /* 0x000fe2000ff5e0ff */
[----:B------:R-:W3:Y:S03]  /*08d0*/  @!UP1 LDCU.64 UR12, c[0x0][0x388] ;  /* 0x00007100ff0c97ac */ /* 0x000ee60008000a00 */
[----:B------:R-:W-:Y:S01]  /*08e0*/  @P1 IADD3.X R8, PT, PT, RZ, RZ, RZ, P2, !PT ;  /* 0x000000ffff081210 */ /* 0x000fe200017fe4ff */
[----:B------:R-:W-:Y:S01]  /*08f0*/  @UP0 UIADD3 UR4, UPT, UPT, UR4, 0x2, URZ ;  /* 0x0000000204040890 */ /* 0x000fe2000fffe0ff */
[----:B0-----:R-:W-:-:S02]  /*0900*/  MOV R14, UR6 ;  /* 0x00000006000e7c02 */ /* 0x001fc40008000f00 */
[----:B------:R-:W-:Y:S01]  /*0910*/  MOV R15, UR7 ;  /* 0x00000007000f7c02 */ /* 0x000fe20008000f00 */
[----:B------:R-:W0:Y:S01]  /*0920*/  @!UP1 LDCU.64 UR6, c[0x0][0x390] ;  /* 0x00007200ff0697ac */ /* 0x000e220008000a00 */
[----:B-1----:R-:W-:Y:S02]  /*0930*/  MOV R6, UR8 ;  /* 0x0000000800067c02 */ /* 0x002fe40008000f00 */
[----:B------:R-:W-:Y:S01]  /*0940*/  MOV R7, UR9 ;  /* 0x0000000900077c02 */ /* 0x000fe20008000f00 */
[----:B------:R-:W-:Y:S01]  /*0950*/  @P1 IMAD.WIDE.U32 R14, R3, 0x4, R14 ;  /* 0x00000004030e1825 */ /* 0x000fe200078e000e */
[----:B--2---:R-:W-:-:S03]  /*0960*/  @P1 LEA R4, P2, R5, UR10, 0x2 ;  /* 0x0000000a05041c11 */ /* 0x004fc6000f8410ff */
[----:B------:R-:W-:Y:S01]  /*0970*/  @P1 IMAD R3, R9, UR18, R0 ;  /* 0x0000001209031c24 */ /* 0x000fe2000f8e0200 */
[----:B------:R-:W-:-:S03]  /*0980*/  MOV R21, UR4 ;  /* 0x0000000400157c02 */ /* 0x000fc60008000f00 */
[----:B------:R-:W-:Y:S01]  /*0990*/  @P1 IMAD.WIDE R6, R3, 0x4, R6 ;  /* 0x0000000403061825 */ /* 0x000fe200078e0206 */
[----:B------:R-:W-:Y:S01]  /*09a0*/  @P1 LEA.HI.X R5, R5, UR11, R8, 0x2, P2 ;  /* 0x0000000b05051c11 */ /* 0x000fe200090f1408 */
[----:B------:R-:W2:Y:S01]  /*09b0*/  @P1 LDG.E R3, desc[UR16][R14.64] ;  /* 0x000000100e031981 */ /* 0x000ea2000c1e1900 */
[----:B---3--:R-:W-:Y:S01]  /*09c0*/  MOV R8, UR12 ;  /* 0x0000000c00087c02 */ /* 0x008fe20008000f00 */
[----:B------:R-:W-:Y:S01]  /*09d0*/  @!P0 IMAD R21, R21, UR18, R0 ;  /* 0x0000001215158c24 */ /* 0x000fe2000f8e0200 */
[----:B------:R-:W-:Y:S01]  /*09e0*/  MOV R9, UR13 ;  /* 0x0000000d00097c02 */ /* 0x000fe20008000f00 */
[----:B------:R-:W-:Y:S01]  /*09f0*/  @P1 IMAD.WIDE.U32 R16, R17, 0x4, R6 ;  /* 0x0000000411101825 */ /* 0x000fe200078e0006 */
[----:B------:R-:W-:Y:S01]  /*0a00*/  @!P0 IADD3 R19, PT, PT, R2, UR4, RZ ;  /* 0x0000000402138c10 */ /* 0x000fe2000fffe0ff */
[----:B------:R-:W2:Y:S01]  /*0a10*/  @P1 LDG.E R6, desc[UR16][R6.64] ;  /* 0x0000001006061981 */ /* 0x000ea2000c1e1900 */
[----:B0-----:R-:W-:Y:S02]  /*0a20*/  MOV R10, UR6 ;  /* 0x00000006000a7c02 */ /* 0x001fe40008000f00 */
[----:B------:R-:W-:Y:S01]  /*0a30*/  MOV R11, UR7 ;  /* 0x00000007000b7c02 */ /* 0x000fe20008000f00 */
[----:B------:R-:W-:Y:S01]  /*0a40*/  @!P0 IMAD.WIDE.U32 R8, R19, 0x4, R8 ;  /* 0x0000000413088825 */ /* 0x000fe200078e0008 */
[----:B------:R-:W3:Y:S03]  /*0a50*/  @P1 LDG.E R16, desc[UR16][R16.64] ;  /* 0x0000001010101981 */ /* 0x000ee6000c1e1900 */
[----:B------:R-:W-:Y:S01]  /*0a60*/  @!P0 IMAD.WIDE R10, R21, 0x4, R10 ;  /* 0x00000004150a8825 */ /* 0x000fe200078e020a */
[----:B------:R-:W3:Y:S04]  /*0a70*/  @P1 LDG.E R4, desc[UR16][R4.64+0x4] ;  /* 0x0000041004041981 */ /* 0x000ee8000c1e1900 */
[----:B------:R-:W4:Y:S04]  /*0a80*/  @!P0 LDG.E R9, desc[UR16][R8.64] ;  /* 0x0000001008098981 */ /* 0x000f28000c1e1900 */
[----:B------:R-:W4:Y:S01]  /*0a90*/  @!P0 LDG.E R10, desc[UR16][R10.64] ;  /* 0x000000100a0a8981 */ /* 0x000f22000c1e1900 */
[----:B--2---:R-:W-:-:S04]  /*0aa0*/  @P1 IMAD R3, R3, R6, R12 ;  /* 0x0000000603031224 */ /* 0x004fc800078e020c */
[----:B---3--:R-:W-:-:S04]  /*0ab0*/  @P1 IMAD R12, R4, R16, R3 ;  /* 0x00000010040c1224 */ /* 0x008fc800078e0203 */
[----:B----4-:R-:W-:-:S07]  /*0ac0*/  @!P0 IMAD R12, R9, R10, R12 ;  /* 0x0000000a090c8224 */ /* 0x010fce00078e020c */
.L_x_0:
[----:B------:R-:W0:Y:S01]  /*0ad0*/  LDC.64 R2, c[0x0][0x380] ;  /* 0x0000e000ff027b82 */ /* 0x000e220000000a00 */
[----:B------:R-:W-:-:S04]  /*0ae0*/  IMAD R13, R13, UR18, R0 ;  /* 0x000000120d0d7c24 */ /* 0x000fc8000f8e0200 */
[----:B0-----:R-:W-:-:S05]  /*0af0*/  IMAD.WIDE R2, R13, 0x4, R2 ;  /* 0x000000040d027825 */ /* 0x001fca00078e0202 */
[----:B------:R-:W-:Y:S01]  /*0b00*/  STG.E desc[UR16][R2.64], R12 ;  /* 0x0000000c02007986 */ /* 0x000fe2000c101910 */
[----:B------:R-:W-:Y:S05]  /*0b10*/  EXIT ;  /* 0x000000000000794d */ /* 0x000fea0003800000 */
.L_x_4:
[----:B------:R-:W-:-:S00]  /*0b20*/  BRA `(.L_x_4) ;  /* 0xfffffffc00fc7947 */ /* 0x000fc0000383ffff */
[----:B------:R-:W-:-:S00]  /*0b30*/  NOP ;  /* 0x0000000000007918 */ /* 0x000fc00000000000 */
        /* <DEDUP_REMOVED lines=12> */
.L_x_5:


//--------------------- .nv.shared.reserved.0     --------------------------
	.section	.nv.shared.reserved.0,"aw",@nobits
	.weak		__nv_reservedSMEM_offset_0_alias
	.size		__nv_reservedSMEM_offset_0_alias, 0, 64
	.other		__nv_reservedSMEM_offset_0_alias,@"STO_CUDA_RESERVED_SHARED STV_DEFAULT"
__nv_reservedSMEM_offset_0_alias:
	.zero		0
	.zero		64


//--------------------- .nv.constant0._Z7multVecPiS_S_iii --------------------------
	.section	.nv.constant0._Z7multVecPiS_S_iii,"a",@progbits
	.sectionflags	@""
	.align	4
.nv.constant0._Z7multVecPiS_S_iii:
	.zero		932


//--------------------- SYMBOLS --------------------------

	.type		.nv.reservedSmem.offset0,@object
	.size		.nv.reservedSmem.offset0,0x4
